	.headerflags	@"EF_CUDA_TEXMODE_UNIFIED EF_CUDA_64BIT_ADDRESS EF_CUDA_ACCELERATORS EF_CUDA_SM90 EF_CUDA_VIRTUAL_SM(EF_CUDA_SM90)"
	.elftype	@"ET_EXEC"


//--------------------- .nv.info                  --------------------------
	.section	.nv.info,"",@"SHT_CUDA_INFO"
	.align	4


	//----- nvinfo : EIATTR_REGCOUNT
	.align		4
        /*0000*/ 	.byte	0x04, 0x2f
        /*0002*/ 	.short	(.L_1 - .L_0)
	.align		4
.L_0:
        /*0004*/ 	.word	index@(triton_poi_fused_convolution_relu_9)
        /*0008*/ 	.word	0x00000020


	//----- nvinfo : EIATTR_MIN_STACK_SIZE
	.align		4
.L_1:
        /*000c*/ 	.byte	0x04, 0x12
        /*000e*/ 	.short	(.L_3 - .L_2)
	.align		4
.L_2:
        /*0010*/ 	.word	index@(triton_poi_fused_convolution_relu_9)
        /*0014*/ 	.word	0x00000000


	//----- nvinfo : EIATTR_FRAME_SIZE
	.align		4
.L_3:
        /*0018*/ 	.byte	0x04, 0x11
        /*001a*/ 	.short	(.L_5 - .L_4)
	.align		4
.L_4:
        /*001c*/ 	.word	index@(triton_poi_fused_convolution_relu_9)
        /*0020*/ 	.word	0x00000000


	//----- nvinfo : EIATTR_MIN_STACK_SIZE
	.align		4
.L_5:
        /*0024*/ 	.byte	0x04, 0x12
        /*0026*/ 	.short	(.L_7 - .L_6)
	.align		4
.L_6:
        /*0028*/ 	.word	index@(triton_poi_fused_convolution_relu_9)
        /*002c*/ 	.word	0x00000000
.L_7:


//--------------------- .nv.info.triton_poi_fused_convolution_relu_9 --------------------------
	.section	.nv.info.triton_poi_fused_convolution_relu_9,"",@"SHT_CUDA_INFO"
	.sectionflags	@""
	.align	4


	//----- nvinfo : EIATTR_CUDA_API_VERSION
	.align		4
        /*0000*/ 	.byte	0x04, 0x37
        /*0002*/ 	.short	(.L_9 - .L_8)
.L_8:
        /*0004*/ 	.word	0x0000007c


	//----- nvinfo : EIATTR_KPARAM_INFO
	.align		4
.L_9:
        /*0008*/ 	.byte	0x04, 0x17
        /*000a*/ 	.short	(.L_11 - .L_10)
.L_10:
        /*000c*/ 	.word	0x00000000
        /*0010*/ 	.short	0x0004
        /*0012*/ 	.short	0x001c
        /*0014*/ 	.byte	0x00, 0xf0, 0x11, 0x00


	//----- nvinfo : EIATTR_KPARAM_INFO
	.align		4
.L_11:
        /*0018*/ 	.byte	0x04, 0x17
        /*001a*/ 	.short	(.L_13 - .L_12)
.L_12:
        /*001c*/ 	.word	0x00000000
        /*0020*/ 	.short	0x0003
        /*0022*/ 	.short	0x0018
        /*0024*/ 	.byte	0x00, 0xf0, 0x11, 0x00


	//----- nvinfo : EIATTR_KPARAM_INFO
	.align		4
.L_13:
        /*0028*/ 	.byte	0x04, 0x17
        /*002a*/ 	.short	(.L_15 - .L_14)
.L_14:
        /*002c*/ 	.word	0x00000000
        /*0030*/ 	.short	0x0002
        /*0032*/ 	.short	0x0010
        /*0034*/ 	.byte	0x00, 0xf4, 0x21, 0x00


	//----- nvinfo : EIATTR_KPARAM_INFO
	.align		4
.L_15:
        /*0038*/ 	.byte	0x04, 0x17
        /*003a*/ 	.short	(.L_17 - .L_16)
.L_16:
        /*003c*/ 	.word	0x00000000
        /*0040*/ 	.short	0x0001
        /*0042*/ 	.short	0x0008
        /*0044*/ 	.byte	0x00, 0xf4, 0x21, 0x00


	//----- nvinfo : EIATTR_KPARAM_INFO
	.align		4
.L_17:
        /*0048*/ 	.byte	0x04, 0x17
        /*004a*/ 	.short	(.L_19 - .L_18)
.L_18:
        /*004c*/ 	.word	0x00000000
        /*0050*/ 	.short	0x0000
        /*0052*/ 	.short	0x0000
        /*0054*/ 	.byte	0x00, 0xf4, 0x21, 0x00


	//----- nvinfo : EIATTR_SPARSE_MMA_MASK
	.align		4
.L_19:
        /*0058*/ 	.byte	0x03, 0x50
        /*005a*/ 	.short	0x0000


	//----- nvinfo : EIATTR_MAXREG_COUNT
	.align		4
        /*005c*/ 	.byte	0x03, 0x1b
        /*005e*/ 	.short	0x00ff


	//----- nvinfo : EIATTR_EXIT_INSTR_OFFSETS
	.align		4
        /*0060*/ 	.byte	0x04, 0x1c
        /*0062*/ 	.short	(.L_21 - .L_20)


	//   ....[0]....
.L_20:
        /*0064*/ 	.word	0x00000550


	//   ....[1]....
        /*0068*/ 	.word	0x00000570


	//----- nvinfo : EIATTR_REQNTID
	.align		4
.L_21:
        /*006c*/ 	.byte	0x04, 0x10
        /*006e*/ 	.short	(.L_23 - .L_22)
.L_22:
        /*0070*/ 	.word	0x00000080
        /*0074*/ 	.word	0x00000001
        /*0078*/ 	.word	0x00000001


	//----- nvinfo : EIATTR_CBANK_PARAM_SIZE
	.align		4
.L_23:
        /*007c*/ 	.byte	0x03, 0x19
        /*007e*/ 	.short	0x0020


	//----- nvinfo : EIATTR_PARAM_CBANK
	.align		4
        /*0080*/ 	.byte	0x04, 0x0a
        /*0082*/ 	.short	(.L_25 - .L_24)
	.align		4
.L_24:
        /*0084*/ 	.word	index@(.nv.constant0.triton_poi_fused_convolution_relu_9)
        /*0088*/ 	.short	0x0210
        /*008a*/ 	.short	0x0020


	//----- nvinfo : EIATTR_SW_WAR
	.align		4
.L_25:
        /*008c*/ 	.byte	0x04, 0x36
        /*008e*/ 	.short	(.L_27 - .L_26)
.L_26:
        /*0090*/ 	.word	0x00000008
.L_27:


//--------------------- .nv.callgraph             --------------------------
	.section	.nv.callgraph,"",@"SHT_CUDA_CALLGRAPH"
	.align	4
	.sectionentsize	8
	.align		4
        /*0000*/ 	.word	0x00000000
	.align		4
        /*0004*/ 	.word	0xffffffff
	.align		4
        /*0008*/ 	.word	0x00000000
	.align		4
        /*000c*/ 	.word	0xfffffffe
	.align		4
        /*0010*/ 	.word	0x00000000
	.align		4
        /*0014*/ 	.word	0xfffffffd
	.align		4
        /*0018*/ 	.word	0x00000000
	.align		4
        /*001c*/ 	.word	0xfffffffc


//--------------------- .text.triton_poi_fused_convolution_relu_9 --------------------------
	.section	.text.triton_poi_fused_convolution_relu_9,"ax",@progbits
	.align	128
        .global         triton_poi_fused_convolution_relu_9
        .type           triton_poi_fused_convolution_relu_9,@function
        .size           triton_poi_fused_convolution_relu_9,(.L_x_1 - triton_poi_fused_convolution_relu_9)
        .other          triton_poi_fused_convolution_relu_9,@"STO_CUDA_ENTRY STV_DEFAULT"
triton_poi_fused_convolution_relu_9:
.text.triton_poi_fused_convolution_relu_9:
[----:B------:R-:W0:Y:S01]  /*0000*/  LDC R1, c[0x0][0x28] ;  /* 0x00000a00ff017b82 */ /* 0x000e220000000800 */
[----:B------:R-:W1:Y:S07]  /*0010*/  S2R R15, SR_CTAID.Y ;  /* 0x00000000000f7919 */ /* 0x000e6e0000002600 */
[----:B------:R-:W2:Y:S01]  /*0020*/  LDC.64 R2, c[0x0][0x210] ;  /* 0x00008400ff027b82 */ /* 0x000ea20000000a00 */
[----:B------:R-:W-:Y:S01]  /*0030*/  ULDC.64 UR4, c[0x0][0x208] ;  /* 0x0000820000047ab9 */ /* 0x000fe20000000a00 */
[----:B------:R-:W3:Y:S01]  /*0040*/  S2R R6, SR_TID.X ;  /* 0x0000000000067919 */ /* 0x000ee20000002100 */
[----:B------:R-:W4:Y:S05]  /*0050*/  S2R R5, SR_CTAID.X ;  /* 0x0000000000057919 */ /* 0x000f2a0000002500 */
[----:B------:R-:W5:Y:S01]  /*0060*/  LDC.64 R8, c[0x0][0x218] ;  /* 0x00008600ff087b82 */ /* 0x000f620000000a00 */
[----:B-1----:R-:W-:-:S02]  /*0070*/  SHF.R.S32.HI R0, RZ, 0x1f, R15 ;  /* 0x0000001fff007819 */ /* 0x002fc4000001140f */
[----:B------:R-:W-:Y:S02]  /*0080*/  ISETP.GE.AND P2, PT, R15, 0x200, PT ;  /* 0x000002000f00780c */ /* 0x000fe40003f46270 */
[----:B------:R-:W-:Y:S01]  /*0090*/  LEA.HI R4, R0, R15, RZ, 0x7 ;  /* 0x0000000f00047211 */ /* 0x000fe200078f38ff */
[----:B---3--:R-:W-:-:S03]  /*00a0*/  IMAD.SHL.U32 R0, R6, 0x4, RZ ;  /* 0x0000000406007824 */ /* 0x008fc600078e00ff */
[C---:B------:R-:W-:Y:S01]  /*00b0*/  LOP3.LUT R6, R4.reuse, 0xffffff80, RZ, 0xc0, !PT ;  /* 0xffffff8004067812 */ /* 0x040fe200078ec0ff */
[----:B------:R-:W-:Y:S01]  /*00c0*/  IMAD.SHL.U32 R4, R4, 0x400, RZ ;  /* 0x0000040004047824 */ /* 0x000fe200078e00ff */
[----:B------:R-:W-:Y:S02]  /*00d0*/  LOP3.LUT R0, R0, 0x1fc, RZ, 0xc0, !PT ;  /* 0x000001fc00007812 */ /* 0x000fe400078ec0ff */
[----:B------:R-:W-:Y:S02]  /*00e0*/  IADD3 R19, -R6, R15, RZ ;  /* 0x0000000f06137210 */ /* 0x000fe40007ffe1ff */
[----:B------:R-:W-:Y:S01]  /*00f0*/  LOP3.LUT R6, R4, 0xfffe0000, RZ, 0xc0, !PT ;  /* 0xfffe000004067812 */ /* 0x000fe200078ec0ff */
[----:B----4-:R-:W-:Y:S02]  /*0100*/  IMAD R4, R5, 0x400, R0 ;  /* 0x0000040005047824 */ /* 0x010fe400078e0200 */
[----:B------:R-:W-:Y:S02]  /*0110*/  IMAD.MOV.U32 R5, RZ, RZ, RZ ;  /* 0x000000ffff057224 */ /* 0x000fe400078e00ff */
[----:B------:R-:W-:Y:S01]  /*0120*/  IMAD.IADD R17, R19, 0x1, R6 ;  /* 0x0000000113117824 */ /* 0x000fe200078e0206 */
[----:B------:R-:W-:-:S02]  /*0130*/  ISETP.LT.AND P1, PT, R4, 0x400, !P2 ;  /* 0x000004000400780c */ /* 0x000fc40005721270 */
[----:B------:R-:W-:Y:S01]  /*0140*/  IADD3 R0, R4, 0x200, RZ ;  /* 0x0000020004007810 */ /* 0x000fe20007ffe0ff */
[----:B------:R-:W-:Y:S01]  /*0150*/  HFMA2.MMA R11, -RZ, RZ, 0, 0 ;  /* 0x00000000ff0b7435 */ /* 0x000fe200000001ff */
[----:B------:R-:W-:Y:S01]  /*0160*/  LEA R17, R4, R17, 0x7 ;  /* 0x0000001104117211 */ /* 0x000fe200078e38ff */
[----:B-----5:R-:W-:Y:S01]  /*0170*/  IMAD.WIDE R18, R19, 0x4, R8 ;  /* 0x0000000413127825 */ /* 0x020fe200078e0208 */
[----:B------:R-:W-:Y:S02]  /*0180*/  ISETP.LT.AND P0, PT, R0, 0x400, !P2 ;  /* 0x000004000000780c */ /* 0x000fe40005701270 */
[----:B------:R-:W-:Y:S02]  /*0190*/  CS2R R6, SRZ ;  /* 0x0000000000067805 */ /* 0x000fe4000001ff00 */
[----:B------:R-:W-:Y:S01]  /*01a0*/  IADD3 R27, R17, 0x180, RZ ;  /* 0x00000180111b7810 */ /* 0x000fe20007ffe0ff */
[----:B--2---:R-:W-:Y:S01]  /*01b0*/  IMAD.WIDE R22, R17, 0x4, R2 ;  /* 0x0000000411167825 */ /* 0x004fe200078e0202 */
[----:B------:R-:W-:-:S03]  /*01c0*/  MOV R0, RZ ;  /* 0x000000ff00007202 */ /* 0x000fc60000000f00 */
[C---:B------:R-:W-:Y:S01]  /*01d0*/  VIADD R25, R17.reuse, 0x80 ;  /* 0x0000008011197836 */ /* 0x040fe20000000000 */
[----:B------:R1:W2:Y:S01]  /*01e0*/  @P1 LDG.E.EL R5, desc[UR4][R22.64] ;  /* 0x0000000416051981 */ /* 0x0002a2000c2e1900 */
[----:B------:R-:W-:Y:S02]  /*01f0*/  VIADD R21, R17, 0x100 ;  /* 0x0000010011157836 */ /* 0x000fe40000000000 */
[--C-:B------:R-:W-:Y:S01]  /*0200*/  IMAD.WIDE R24, R25, 0x4, R2.reuse ;  /* 0x0000000419187825 */ /* 0x100fe200078e0202 */
[----:B------:R3:W2:Y:S03]  /*0210*/  @!P2 LDG.E.EL R0, desc[UR4][R18.64] ;  /* 0x000000041200a981 */ /* 0x0006a6000c2e1900 */
[----:B------:R-:W-:Y:S02]  /*0220*/  IMAD.MOV.U32 R9, RZ, RZ, RZ ;  /* 0x000000ffff097224 */ /* 0x000fe400078e00ff */
[----:B------:R-:W-:Y:S01]  /*0230*/  VIADD R29, R17, 0x10000 ;  /* 0x00010000111d7836 */ /* 0x000fe20000000000 */
[----:B------:R-:W-:Y:S01]  /*0240*/  IADD3 R8, R17, 0x10180, RZ ;  /* 0x0001018011087810 */ /* 0x000fe20007ffe0ff */
[--C-:B-1----:R-:W-:Y:S01]  /*0250*/  IMAD.WIDE R22, R27, 0x4, R2.reuse ;  /* 0x000000041b167825 */ /* 0x102fe200078e0202 */
[----:B------:R-:W-:Y:S01]  /*0260*/  IADD3 R27, R17, 0x10080, RZ ;  /* 0x00010080111b7810 */ /* 0x000fe20007ffe0ff */
[----:B------:R1:W4:Y:S02]  /*0270*/  @P1 LDG.E.EL R7, desc[UR4][R24.64] ;  /* 0x0000000418071981 */ /* 0x000324000c2e1900 */
[----:B------:R-:W-:Y:S01]  /*0280*/  IMAD.WIDE R20, R21, 0x4, R2 ;  /* 0x0000000415147825 */ /* 0x000fe200078e0202 */
[----:B---3--:R-:W-:Y:S01]  /*0290*/  HFMA2.MMA R19, -RZ, RZ, 0, 0 ;  /* 0x00000000ff137435 */ /* 0x008fe200000001ff */
[----:B------:R-:W3:Y:S02]  /*02a0*/  @P1 LDG.E.EL R9, desc[UR4][R22.64] ;  /* 0x0000000416091981 */ /* 0x000ee4000c2e1900 */
[----:B------:R-:W-:-:S02]  /*02b0*/  VIADD R16, R17, 0x10100 ;  /* 0x0001010011107836 */ /* 0x000fc40000000000 */
[----:B------:R5:W3:Y:S01]  /*02c0*/  @P1 LDG.E.EL R11, desc[UR4][R20.64] ;  /* 0x00000004140b1981 */ /* 0x000ae2000c2e1900 */
[----:B------:R-:W-:-:S04]  /*02d0*/  IMAD.WIDE R26, R27, 0x4, R2 ;  /* 0x000000041b1a7825 */ /* 0x000fc800078e0202 */
[--C-:B-1----:R-:W-:Y:S01]  /*02e0*/  IMAD.WIDE R24, R29, 0x4, R2.reuse ;  /* 0x000000041d187825 */ /* 0x102fe200078e0202 */
[----:B------:R-:W3:Y:S03]  /*02f0*/  @P0 LDG.E.EL R6, desc[UR4][R26.64] ;  /* 0x000000041a060981 */ /* 0x000ee6000c2e1900 */
[----:B------:R-:W-:Y:S02]  /*0300*/  IMAD.MOV.U32 R13, RZ, RZ, RZ ;  /* 0x000000ffff0d7224 */ /* 0x000fe400078e00ff */
[----:B------:R-:W-:Y:S02]  /*0310*/  IMAD.MOV.U32 R29, RZ, RZ, RZ ;  /* 0x000000ffff1d7224 */ /* 0x000fe400078e00ff */
[--C-:B------:R-:W-:Y:S02]  /*0320*/  IMAD.WIDE R16, R16, 0x4, R2.reuse ;  /* 0x0000000410107825 */ /* 0x100fe400078e0202 */
[----:B------:R-:W3:Y:S02]  /*0330*/  @P0 LDG.E.EL R13, desc[UR4][R24.64] ;  /* 0x00000004180d0981 */ /* 0x000ee4000c2e1900 */
[----:B0----5:R-:W-:-:S02]  /*0340*/  IMAD.WIDE R20, R8, 0x4, R2 ;  /* 0x0000000408147825 */ /* 0x021fc400078e0202 */
[----:B------:R-:W5:Y:S01]  /*0350*/  @P0 LDG.E.EL R29, desc[UR4][R16.64] ;  /* 0x00000004101d0981 */ /* 0x000f62000c2e1900 */
[----:B------:R-:W0:Y:S03]  /*0360*/  LDC.64 R2, c[0x0][0x220] ;  /* 0x00008800ff027b82 */ /* 0x000e260000000a00 */
[----:B------:R-:W5:Y:S01]  /*0370*/  @P0 LDG.E.EL R19, desc[UR4][R20.64] ;  /* 0x0000000414130981 */ /* 0x000f62000c2e1900 */
[----:B------:R-:W-:-:S05]  /*0380*/  IMAD R15, R15, 0x400, R4 ;  /* 0x000004000f0f7824 */ /* 0x000fca00078e0204 */
[----:B------:R-:W-:Y:S01]  /*0390*/  IADD3 R23, R15, 0x200, RZ ;  /* 0x000002000f177810 */ /* 0x000fe20007ffe0ff */
[----:B0-----:R-:W-:-:S04]  /*03a0*/  IMAD.WIDE R14, R15, 0x4, R2 ;  /* 0x000000040f0e7825 */ /* 0x001fc800078e0202 */
[----:B------:R-:W-:Y:S01]  /*03b0*/  IMAD.WIDE R2, R23, 0x4, R2 ;  /* 0x0000000417027825 */ /* 0x000fe200078e0202 */
[----:B--2---:R-:W-:-:S03]  /*03c0*/  FSETP.GEU.AND P5, PT, R0, -R5, PT ;  /* 0x800000050000720b */ /* 0x004fc60003fae000 */
[C---:B------:R-:W-:Y:S01]  /*03d0*/  FADD R4, R0.reuse, R5 ;  /* 0x0000000500047221 */ /* 0x040fe20000000000 */
[C---:B----4-:R-:W-:Y:S01]  /*03e0*/  FADD R5, R0.reuse, R7 ;  /* 0x0000000700057221 */ /* 0x050fe20000000000 */
[C---:B------:R-:W-:Y:S01]  /*03f0*/  FSETP.GEU.AND P2, PT, R0.reuse, -R7, PT ;  /* 0x800000070000720b */ /* 0x040fe20003f4e000 */
[C---:B---3--:R-:W-:Y:S01]  /*0400*/  FADD R7, R0.reuse, R9 ;  /* 0x0000000900077221 */ /* 0x048fe20000000000 */
[C---:B------:R-:W-:Y:S02]  /*0410*/  FSETP.GEU.AND P4, PT, R0.reuse, -R9, PT ;  /* 0x800000090000720b */ /* 0x040fe40003f8e000 */
[C---:B------:R-:W-:Y:S01]  /*0420*/  FSETP.GEU.AND P6, PT, R0.reuse, -R11, PT ;  /* 0x8000000b0000720b */ /* 0x040fe20003fce000 */
[----:B------:R-:W-:Y:S01]  /*0430*/  FADD R11, R0, R11 ;  /* 0x0000000b000b7221 */ /* 0x000fe20000000000 */
[----:B------:R-:W-:Y:S02]  /*0440*/  SEL R5, R5, RZ, P2 ;  /* 0x000000ff05057207 */ /* 0x000fe40001000000 */
[----:B------:R-:W-:-:S02]  /*0450*/  SEL R4, R4, RZ, P5 ;  /* 0x000000ff04047207 */ /* 0x000fc40002800000 */
[C---:B------:R-:W-:Y:S01]  /*0460*/  FSETP.GEU.AND P2, PT, R0.reuse, -R6, PT ;  /* 0x800000060000720b */ /* 0x040fe20003f4e000 */
[C---:B------:R-:W-:Y:S01]  /*0470*/  FADD R8, R0.reuse, R6 ;  /* 0x0000000600087221 */ /* 0x040fe20000000000 */
[----:B------:R-:W-:Y:S02]  /*0480*/  SEL R6, R11, RZ, P6 ;  /* 0x000000ff0b067207 */ /* 0x000fe40003000000 */
[----:B------:R-:W-:Y:S02]  /*0490*/  SEL R7, R7, RZ, P4 ;  /* 0x000000ff07077207 */ /* 0x000fe40002000000 */
[C---:B------:R-:W-:Y:S01]  /*04a0*/  FSETP.GEU.AND P3, PT, R0.reuse, -R13, PT ;  /* 0x8000000d0000720b */ /* 0x040fe20003f6e000 */
[C---:B------:R-:W-:Y:S01]  /*04b0*/  FADD R13, R0.reuse, R13 ;  /* 0x0000000d000d7221 */ /* 0x040fe20000000000 */
[C---:B-----5:R-:W-:Y:S01]  /*04c0*/  FSETP.GEU.AND P6, PT, R0.reuse, -R29, PT ;  /* 0x8000001d0000720b */ /* 0x060fe20003fce000 */
[C---:B------:R-:W-:Y:S01]  /*04d0*/  FADD R29, R0.reuse, R29 ;  /* 0x0000001d001d7221 */ /* 0x040fe20000000000 */
[C---:B------:R-:W-:Y:S01]  /*04e0*/  FSETP.GEU.AND P4, PT, R0.reuse, -R19, PT ;  /* 0x800000130000720b */ /* 0x040fe20003f8e000 */
[----:B------:R-:W-:Y:S01]  /*04f0*/  FADD R0, R0, R19 ;  /* 0x0000001300007221 */ /* 0x000fe20000000000 */
[----:B------:R0:W-:Y:S01]  /*0500*/  @P1 STG.E.128 desc[UR4][R14.64], R4 ;  /* 0x000000040e001986 */ /* 0x0001e2000c101d04 */
[----:B------:R-:W-:-:S02]  /*0510*/  SEL R16, R13, RZ, P3 ;  /* 0x000000ff0d107207 */ /* 0x000fc40001800000 */
[----:B------:R-:W-:Y:S02]  /*0520*/  SEL R17, R8, RZ, P2 ;  /* 0x000000ff08117207 */ /* 0x000fe40001000000 */
[----:B------:R-:W-:Y:S02]  /*0530*/  SEL R18, R29, RZ, P6 ;  /* 0x000000ff1d127207 */ /* 0x000fe40003000000 */
[----:B------:R-:W-:Y:S01]  /*0540*/  SEL R19, R0, RZ, P4 ;  /* 0x000000ff00137207 */ /* 0x000fe20002000000 */
[----:B0-----:R-:W-:Y:S06]  /*0550*/  @!P0 EXIT ;  /* 0x000000000000894d */ /* 0x001fec0003800000 */
[----:B------:R-:W-:Y:S01]  /*0560*/  STG.E.128 desc[UR4][R2.64], R16 ;  /* 0x0000001002007986 */ /* 0x000fe2000c101d04 */
[----:B------:R-:W-:Y:S05]  /*0570*/  EXIT ;  /* 0x000000000000794d */ /* 0x000fea0003800000 */
.L_x_0:
[----:B------:R-:W-:-:S00]  /*0580*/  BRA `(.L_x_0) ;  /* 0xfffffffc00fc7947 */ /* 0x000fc0000383ffff */
[----:B------:R-:W-:-:S00]  /*0590*/  NOP ;  /* 0x0000000000007918 */ /* 0x000fc00000000000 */
        /* <DEDUP_REMOVED lines=14> */
.L_x_1:


//--------------------- .nv.constant0.triton_poi_fused_convolution_relu_9 --------------------------
	.section	.nv.constant0.triton_poi_fused_convolution_relu_9,"a",@progbits
	.sectionflags	@""
	.align	4
.nv.constant0.triton_poi_fused_convolution_relu_9:
	.zero		560
